//
// Generated by NVIDIA NVVM Compiler
//
// Compiler Build ID: CL-36424714
// Cuda compilation tools, release 13.0, V13.0.88
// Based on NVVM 20.0.0
//

.version 9.0
.target sm_100
.address_size 64

	// .globl	_Z12single_layerPfiS_S_S_
.extern .func  (.param .b32 func_retval0) vprintf
(
	.param .b64 vprintf_param_0,
	.param .b64 vprintf_param_1
)
;
// _ZZ12single_layerPfiS_S_S_E7local_y has been demoted
.global .align 1 .b8 $str[34] = {116, 105, 100, 120, 32, 37, 100, 32, 37, 100, 32, 120, 58, 37, 46, 50, 102, 32, 87, 58, 37, 46, 50, 102, 32, 121, 58, 37, 46, 50, 102, 32, 9};

.visible .entry _Z12single_layerPfiS_S_S_(
	.param .u64 .ptr .align 1 _Z12single_layerPfiS_S_S__param_0,
	.param .u32 _Z12single_layerPfiS_S_S__param_1,
	.param .u64 .ptr .align 1 _Z12single_layerPfiS_S_S__param_2,
	.param .u64 .ptr .align 1 _Z12single_layerPfiS_S_S__param_3,
	.param .u64 .ptr .align 1 _Z12single_layerPfiS_S_S__param_4
)
{
	.local .align 16 .b8 	__local_depot0[32];
	.reg .b64 	%SP;
	.reg .b64 	%SPL;
	.reg .pred 	%p<5>;
	.reg .b32 	%r<16>;
	.reg .b32 	%f<26>;
	.reg .b64 	%rd<19>;
	.reg .b64 	%fd<4>;
	// demoted variable
	.shared .align 4 .b8 _ZZ12single_layerPfiS_S_S_E7local_y[12];
	mov.u64 	%SPL, __local_depot0;
	cvta.local.u64 	%SP, %SPL;
	ld.param.u64 	%rd2, [_Z12single_layerPfiS_S_S__param_0];
	ld.param.u32 	%r3, [_Z12single_layerPfiS_S_S__param_1];
	ld.param.u64 	%rd3, [_Z12single_layerPfiS_S_S__param_2];
	ld.param.u64 	%rd4, [_Z12single_layerPfiS_S_S__param_3];
	ld.param.u64 	%rd5, [_Z12single_layerPfiS_S_S__param_4];
	mov.u32 	%r1, %ctaid.x;
	mov.u32 	%r4, %tid.x;
	add.s32 	%r5, %r3, -2;
	setp.ge.s32 	%p1, %r1, %r5;
	setp.gt.u32 	%p2, %r4, 2;
	or.pred  	%p3, %p1, %p2;
	@%p3 bra 	$L__BB0_2;
	add.u64 	%rd6, %SP, 0;
	add.u64 	%rd7, %SPL, 0;
	cvta.to.global.u64 	%rd8, %rd2;
	cvta.to.global.u64 	%rd9, %rd3;
	add.s32 	%r6, %r1, %r4;
	mul.wide.u32 	%rd10, %r6, 4;
	add.s64 	%rd11, %rd8, %rd10;
	ld.global.f32 	%f2, [%rd11];
	mov.u32 	%r7, %ntid.x;
	mad.lo.s32 	%r8, %r1, %r7, %r4;
	mul.wide.u32 	%rd12, %r8, 4;
	add.s64 	%rd13, %rd9, %rd12;
	ld.global.f32 	%f3, [%rd13];
	mul.f32 	%f4, %f2, %f3;
	shl.b32 	%r9, %r4, 2;
	mov.u32 	%r10, _ZZ12single_layerPfiS_S_S_E7local_y;
	add.s32 	%r11, %r10, %r9;
	st.shared.f32 	[%r11], %f4;
	cvt.f64.f32 	%fd1, %f2;
	cvt.f64.f32 	%fd2, %f3;
	cvt.f64.f32 	%fd3, %f4;
	st.local.v2.u32 	[%rd7], {%r1, %r4};
	st.local.f64 	[%rd7+8], %fd1;
	st.local.v2.f64 	[%rd7+16], {%fd2, %fd3};
	mov.u64 	%rd14, $str;
	cvta.global.u64 	%rd15, %rd14;
	{ // callseq 0, 0
	.param .b64 param0;
	st.param.b64 	[param0], %rd15;
	.param .b64 param1;
	st.param.b64 	[param1], %rd6;
	.param .b32 retval0;
	call.uni (retval0), 
	vprintf, 
	(
	param0, 
	param1
	);
	ld.param.b32 	%r12, [retval0];
	} // callseq 0
$L__BB0_2:
	bar.sync 	0;
	cvta.to.global.u64 	%rd16, %rd5;
	mul.wide.u32 	%rd17, %r1, 4;
	add.s64 	%rd1, %rd16, %rd17;
	ld.global.f32 	%f5, [%rd1];
	ld.shared.f32 	%f6, [_ZZ12single_layerPfiS_S_S_E7local_y];
	add.f32 	%f7, %f6, %f5;
	ld.shared.f32 	%f8, [_ZZ12single_layerPfiS_S_S_E7local_y+4];
	add.f32 	%f9, %f8, %f7;
	ld.shared.f32 	%f10, [_ZZ12single_layerPfiS_S_S_E7local_y+8];
	add.f32 	%f1, %f10, %f9;
	st.global.f32 	[%rd1], %f1;
	setp.ne.s32 	%p4, %r4, 2;
	@%p4 bra 	$L__BB0_4;
	cvta.to.global.u64 	%rd18, %rd4;
	ld.global.f32 	%f11, [%rd18];
	add.f32 	%f12, %f11, %f1;
	fma.rn.f32 	%f13, %f12, 0fBBBB989D, 0f3F000000;
	cvt.sat.f32.f32 	%f14, %f13;
	mov.f32 	%f15, 0f4B400001;
	mov.f32 	%f16, 0f437C0000;
	fma.rm.f32 	%f17, %f14, %f16, %f15;
	add.f32 	%f18, %f17, 0fCB40007F;
	neg.f32 	%f19, %f18;
	fma.rn.f32 	%f20, %f12, 0fBFB8AA3B, %f19;
	fma.rn.f32 	%f21, %f12, 0fB2A57060, %f20;
	mov.b32 	%r14, %f17;
	shl.b32 	%r15, %r14, 23;
	mov.b32 	%f22, %r15;
	ex2.approx.ftz.f32 	%f23, %f21;
	fma.rn.f32 	%f24, %f23, %f22, 0f3F800000;
	rcp.rn.f32 	%f25, %f24;
	st.global.f32 	[%rd1], %f25;
$L__BB0_4:
	ret;

}


// ===== COMPILED SASS (sm_100) =====

	.target	sm_100

	.elftype	@"ET_EXEC"


//--------------------- .note.nv.tkinfo           --------------------------
	.section	.note.nv.tkinfo,"",@"SHT_NOTE"
	.sectionflags	@"SHF_NOTE_NV_TKINFO"
	.tkinfo
        /*0018*/ 	.word	0x00000002
        /*0030*/ 	.string	""
        /*0030*/ 	.string	"ptxas"
        /*0030*/ 	.string	"Cuda compilation tools, release 13.0, V13.0.88"
        /*0030*/ 	.string	"Build cuda_13.0.r13.0/compiler.36424714_0"
        /*0030*/ 	.string	"-arch sm_100 -m 64 "



//--------------------- .note.nv.cuinfo           --------------------------
	.section	.note.nv.cuinfo,"",@"SHT_NOTE"
	.sectionflags	@"SHF_NOTE_NV_CUINFO"
        /*0018*/ 	.short	0x0002
        /*001a*/ 	.short	0x0064
        /*001c*/ 	.short	0x0082
	.zero		2


//--------------------- .nv.info                  --------------------------
	.section	.nv.info,"",@"SHT_CUDA_INFO"
	.align	4


	//----- nvinfo : EIATTR_REGCOUNT
	.align		4
        /*0000*/ 	.byte	0x04, 0x2f
        /*0002*/ 	.short	(.L_2 - .L_1)
	.align		4
.L_1:
        /*0004*/ 	.word	index@(_Z12single_layerPfiS_S_S_)
        /*0008*/ 	.word	0x00000018


	//----- nvinfo : EIATTR_FRAME_SIZE
	.align		4
.L_2:
        /*000c*/ 	.byte	0x04, 0x11
        /*000e*/ 	.short	(.L_4 - .L_3)
	.align		4
.L_3:
        /*0010*/ 	.word	index@($__internal_0_$__cuda_sm20_rcp_rn_f32_slowpath)
        /*0014*/ 	.word	0x00000020


	//----- nvinfo : EIATTR_FRAME_SIZE
	.align		4
.L_4:
        /*0018*/ 	.byte	0x04, 0x11
        /*001a*/ 	.short	(.L_6 - .L_5)
	.align		4
.L_5:
        /*001c*/ 	.word	index@(_Z12single_layerPfiS_S_S_)
        /*0020*/ 	.word	0x00000020


	//----- nvinfo : EIATTR_MIN_STACK_SIZE
	.align		4
.L_6:
        /*0024*/ 	.byte	0x04, 0x12
        /*0026*/ 	.short	(.L_8 - .L_7)
	.align		4
.L_7:
        /*0028*/ 	.word	index@(_Z12single_layerPfiS_S_S_)
        /*002c*/ 	.word	0x00000020
.L_8:


//--------------------- .nv.compat                --------------------------
	.section	.nv.compat,"",@"SHT_CUDA_COMPAT_INFO"
	.align	4
        /*0000*/ 	.byte	0x02, 0x09, 0x00, 0x00, 0x02, 0x02, 0x01, 0x00, 0x02, 0x05, 0x05, 0x00, 0x03, 0x07, 0x01, 0x01
        /*0010*/ 	.byte	0x02, 0x03, 0x00, 0x00, 0x02, 0x06, 0x01, 0x00, 0x04, 0x0b, 0x08, 0x00, 0x09, 0x00, 0x00, 0x00
        /*0020*/ 	.byte	0x00, 0x00, 0x00, 0x00


//--------------------- .nv.info._Z12single_layerPfiS_S_S_ --------------------------
	.section	.nv.info._Z12single_layerPfiS_S_S_,"",@"SHT_CUDA_INFO"
	.sectionflags	@""
	.align	4


	//----- nvinfo : EIATTR_CUDA_API_VERSION
	.align		4
        /*0000*/ 	.byte	0x04, 0x37
        /*0002*/ 	.short	(.L_10 - .L_9)
.L_9:
        /*0004*/ 	.word	0x00000082


	//----- nvinfo : EIATTR_KPARAM_INFO
	.align		4
.L_10:
        /*0008*/ 	.byte	0x04, 0x17
        /*000a*/ 	.short	(.L_12 - .L_11)
.L_11:
        /*000c*/ 	.word	0x00000000
        /*0010*/ 	.short	0x0004
        /*0012*/ 	.short	0x0020
        /*0014*/ 	.byte	0x00, 0xf5, 0x21, 0x00


	//----- nvinfo : EIATTR_KPARAM_INFO
	.align		4
.L_12:
        /*0018*/ 	.byte	0x04, 0x17
        /*001a*/ 	.short	(.L_14 - .L_13)
.L_13:
        /*001c*/ 	.word	0x00000000
        /*0020*/ 	.short	0x0003
        /*0022*/ 	.short	0x0018
        /*0024*/ 	.byte	0x00, 0xf5, 0x21, 0x00


	//----- nvinfo : EIATTR_KPARAM_INFO
	.align		4
.L_14:
        /*0028*/ 	.byte	0x04, 0x17
        /*002a*/ 	.short	(.L_16 - .L_15)
.L_15:
        /*002c*/ 	.word	0x00000000
        /*0030*/ 	.short	0x0002
        /*0032*/ 	.short	0x0010
        /*0034*/ 	.byte	0x00, 0xf5, 0x21, 0x00


	//----- nvinfo : EIATTR_KPARAM_INFO
	.align		4
.L_16:
        /*0038*/ 	.byte	0x04, 0x17
        /*003a*/ 	.short	(.L_18 - .L_17)
.L_17:
        /*003c*/ 	.word	0x00000000
        /*0040*/ 	.short	0x0001
        /*0042*/ 	.short	0x0008
        /*0044*/ 	.byte	0x00, 0xf0, 0x11, 0x00


	//----- nvinfo : EIATTR_KPARAM_INFO
	.align		4
.L_18:
        /*0048*/ 	.byte	0x04, 0x17
        /*004a*/ 	.short	(.L_20 - .L_19)
.L_19:
        /*004c*/ 	.word	0x00000000
        /*0050*/ 	.short	0x0000
        /*0052*/ 	.short	0x0000
        /*0054*/ 	.byte	0x00, 0xf5, 0x21, 0x00


	//----- nvinfo : EIATTR_SPARSE_MMA_MASK
	.align		4
.L_20:
        /*0058*/ 	.byte	0x03, 0x50
        /*005a*/ 	.short	0x0000


	//----- nvinfo : EIATTR_MAXREG_COUNT
	.align		4
        /*005c*/ 	.byte	0x03, 0x1b
        /*005e*/ 	.short	0x00ff


	//----- nvinfo : EIATTR_NUM_BARRIERS
	.align		4
        /*0060*/ 	.byte	0x02, 0x4c
        /*0062*/ 	.byte	0x01
	.zero		1


	//----- nvinfo : EIATTR_EXTERNS
	.align		4
        /*0064*/ 	.byte	0x04, 0x0f
        /*0066*/ 	.short	(.L_22 - .L_21)


	//   ....[0]....
	.align		4
.L_21:
        /*0068*/ 	.word	index@(vprintf)


	//----- nvinfo : EIATTR_MERCURY_ISA_VERSION
	.align		4
.L_22:
        /*006c*/ 	.byte	0x03, 0x5f
        /*006e*/ 	.short	0x0101


	//----- nvinfo : EIATTR_UNUSED_LOAD_BYTE_OFFSET
	.align		4
        /*0070*/ 	.byte	0x04, 0x44
        /*0072*/ 	.short	(.L_24 - .L_23)


	//   ....[0]....
.L_23:
        /*0074*/ 	.word	0x00000330
        /*0078*/ 	.word	0x00000fff


	//----- nvinfo : EIATTR_VRC_CTA_INIT_COUNT
	.align		4
.L_24:
        /*007c*/ 	.byte	0x02, 0x4a
	.zero		1
	.zero		1


	//----- nvinfo : EIATTR_SYSCALL_OFFSETS
	.align		4
        /*0080*/ 	.byte	0x04, 0x46
        /*0082*/ 	.short	(.L_26 - .L_25)


	//   ....[0]....
.L_25:
        /*0084*/ 	.word	0x00000290


	//----- nvinfo : EIATTR_EXIT_INSTR_OFFSETS
	.align		4
.L_26:
        /*0088*/ 	.byte	0x04, 0x1c
        /*008a*/ 	.short	(.L_28 - .L_27)


	//   ....[0]....
.L_27:
        /*008c*/ 	.word	0x00000380


	//   ....[1]....
        /*0090*/ 	.word	0x00000530


	//----- nvinfo : EIATTR_CRS_STACK_SIZE
	.align		4
.L_28:
        /*0094*/ 	.byte	0x04, 0x1e
        /*0096*/ 	.short	(.L_30 - .L_29)
.L_29:
        /*0098*/ 	.word	0x00000000


	//----- nvinfo : EIATTR_CBANK_PARAM_SIZE
	.align		4
.L_30:
        /*009c*/ 	.byte	0x03, 0x19
        /*009e*/ 	.short	0x0028


	//----- nvinfo : EIATTR_PARAM_CBANK
	.align		4
        /*00a0*/ 	.byte	0x04, 0x0a
        /*00a2*/ 	.short	(.L_32 - .L_31)
	.align		4
.L_31:
        /*00a4*/ 	.word	index@(.nv.constant0._Z12single_layerPfiS_S_S_)
        /*00a8*/ 	.short	0x0380
        /*00aa*/ 	.short	0x0028


	//----- nvinfo : EIATTR_SW_WAR
	.align		4
.L_32:
        /*00ac*/ 	.byte	0x04, 0x36
        /*00ae*/ 	.short	(.L_34 - .L_33)
.L_33:
        /*00b0*/ 	.word	0x00000008
.L_34:


//--------------------- .nv.callgraph             --------------------------
	.section	.nv.callgraph,"",@"SHT_CUDA_CALLGRAPH"
	.align	4
	.sectionentsize	8
	.align		4
        /*0000*/ 	.word	0x00000000
	.align		4
        /*0004*/ 	.word	0xffffffff
	.align		4
        /*0008*/ 	.word	index@(_Z12single_layerPfiS_S_S_)
	.align		4
        /*000c*/ 	.word	index@(vprintf)
	.align		4
        /*0010*/ 	.word	0x00000000
	.align		4
        /*0014*/ 	.word	0xfffffffe
	.align		4
        /*0018*/ 	.word	0x00000000
	.align		4
        /*001c*/ 	.word	0xfffffffd
	.align		4
        /*0020*/ 	.word	0x00000000
	.align		4
        /*0024*/ 	.word	0xfffffffc


//--------------------- .nv.constant4             --------------------------
	.section	.nv.constant4,"a",@progbits
	.align	8
	.align		8
.nv.constant4:
        /*0000*/ 	.dword	vprintf
	.align		8
        /*0008*/ 	.dword	$str


//--------------------- .text._Z12single_layerPfiS_S_S_ --------------------------
	.section	.text._Z12single_layerPfiS_S_S_,"ax",@progbits
	.align	128
        .global         _Z12single_layerPfiS_S_S_
        .type           _Z12single_layerPfiS_S_S_,@function
        .size           _Z12single_layerPfiS_S_S_,(.L_x_7 - _Z12single_layerPfiS_S_S_)
        .other          _Z12single_layerPfiS_S_S_,@"STO_CUDA_ENTRY STV_DEFAULT"
_Z12single_layerPfiS_S_S_:
.text._Z12single_layerPfiS_S_S_:
[----:B------:R-:W0:Y:S01]  /*0000*/  LDC R1, c[0x0][0x37c] ;  /* 0x0000df00ff017b82 */ /* 0x000e220000000800 */
[----:B------:R-:W1:Y:S01]  /*0010*/  S2R R17, SR_TID.X ;  /* 0x0000000000117919 */ /* 0x000e620000002100 */
[----:B------:R-:W2:Y:S01]  /*0020*/  LDCU UR4, c[0x0][0x388] ;  /* 0x00007100ff0477ac */ /* 0x000ea20008000800 */
[----:B0-----:R-:W-:Y:S01]  /*0030*/  VIADD R1, R1, 0xffffffe0 ;  /* 0xffffffe001017836 */ /* 0x001fe20000000000 */
[----:B------:R-:W0:Y:S01]  /*0040*/  S2R R16, SR_CTAID.X ;  /* 0x0000000000107919 */ /* 0x000e220000002500 */
[----:B------:R-:W3:Y:S01]  /*0050*/  LDCU UR5, c[0x0][0x2f8] ;  /* 0x00005f00ff0577ac */ /* 0x000ee20008000800 */
[----:B------:R-:W4:Y:S01]  /*0060*/  LDCU UR6, c[0x0][0x2fc] ;  /* 0x00005f80ff0677ac */ /* 0x000f220008000800 */
[----:B------:R-:W0:Y:S01]  /*0070*/  LDCU.64 UR36, c[0x0][0x358] ;  /* 0x00006b00ff2477ac */ /* 0x000e220008000a00 */
[----:B--2---:R-:W-:Y:S01]  /*0080*/  UIADD3 UR4, UPT, UPT, UR4, -0x2, URZ ;  /* 0xfffffffe04047890 */ /* 0x004fe2000fffe0ff */
[----:B---3--:R-:W-:-:S05]  /*0090*/  IADD3 R6, P1, PT, R1, UR5, RZ ;  /* 0x0000000501067c10 */ /* 0x008fca000ff3e0ff */
[----:B----4-:R-:W-:Y:S01]  /*00a0*/  IMAD.X R7, RZ, RZ, UR6, P1 ;  /* 0x00000006ff077e24 */ /* 0x010fe200088e06ff */
[----:B-1----:R-:W-:-:S04]  /*00b0*/  ISETP.GT.U32.AND P0, PT, R17, 0x2, PT ;  /* 0x000000021100780c */ /* 0x002fc80003f04070 */
[----:B0-----:R-:W-:-:S13]  /*00c0*/  ISETP.GE.OR P0, PT, R16, UR4, P0 ;  /* 0x0000000410007c0c */ /* 0x001fda0008706670 */
[----:B------:R-:W-:Y:S05]  /*00d0*/  @P0 BRA `(.L_x_0) ;  /* 0x0000000000700947 */ /* 0x000fea0003800000 */
[----:B------:R-:W0:Y:S01]  /*00e0*/  LDC.64 R4, c[0x0][0x380] ;  /* 0x0000e000ff047b82 */ /* 0x000e220000000a00 */
[----:B------:R-:W1:Y:S01]  /*00f0*/  LDCU UR4, c[0x0][0x360] ;  /* 0x00006c00ff0477ac */ /* 0x000e620008000800 */
[----:B------:R-:W-:-:S06]  /*0100*/  IADD3 R3, PT, PT, R16, R17, RZ ;  /* 0x0000001110037210 */ /* 0x000fcc0007ffe0ff */
[----:B------:R-:W2:Y:S01]  /*0110*/  LDC.64 R14, c[0x0][0x390] ;  /* 0x0000e400ff0e7b82 */ /* 0x000ea20000000a00 */
[----:B-1----:R-:W-:Y:S02]  /*0120*/  IMAD R9, R16, UR4, R17 ;  /* 0x0000000410097c24 */ /* 0x002fe4000f8e0211 */
[----:B0-----:R-:W-:-:S06]  /*0130*/  IMAD.WIDE.U32 R4, R3, 0x4, R4 ;  /* 0x0000000403047825 */ /* 0x001fcc00078e0004 */
[----:B------:R0:W3:Y:S01]  /*0140*/  LDG.E R4, desc[UR36][R4.64] ;  /* 0x0000002404047981 */ /* 0x0000e2000c1e1900 */
[----:B--2---:R-:W-:-:S06]  /*0150*/  IMAD.WIDE.U32 R14, R9, 0x4, R14 ;  /* 0x00000004090e7825 */ /* 0x004fcc00078e000e */
[----:B------:R-:W2:Y:S01]  /*0160*/  LDG.E R15, desc[UR36][R14.64] ;  /* 0x000000240e0f7981 */ /* 0x000ea2000c1e1900 */
[----:B------:R-:W1:Y:S01]  /*0170*/  S2UR UR5, SR_CgaCtaId ;  /* 0x00000000000579c3 */ /* 0x000e620000008800 */
[----:B------:R-:W-:Y:S01]  /*0180*/  UMOV UR4, 0x400 ;  /* 0x0000040000047882 */ /* 0x000fe20000000000 */
[----:B------:R-:W-:Y:S01]  /*0190*/  MOV R2, 0x0 ;  /* 0x0000000000027802 */ /* 0x000fe20000000f00 */
[----:B------:R4:W-:Y:S01]  /*01a0*/  STL.64 [R1], R16 ;  /* 0x0000001001007387 */ /* 0x0009e20000100a00 */
[----:B-1----:R-:W-:-:S06]  /*01b0*/  ULEA UR4, UR5, UR4, 0x18 ;  /* 0x0000000405047291 */ /* 0x002fcc000f8ec0ff */
[----:B------:R-:W-:-:S05]  /*01c0*/  LEA R3, R17, UR4, 0x2 ;  /* 0x0000000411037c11 */ /* 0x000fca000f8e10ff */
[----:B------:R-:W0:Y:S02]  /*01d0*/  LDCU.64 UR4, c[0x4][0x8] ;  /* 0x01000100ff0477ac */ /* 0x000e240008000a00 */
[----:B0-----:R-:W-:Y:S01]  /*01e0*/  IMAD.U32 R5, RZ, RZ, UR5 ;  /* 0x00000005ff057e24 */ /* 0x001fe2000f8e00ff */
[----:B---3--:R-:W0:Y:S01]  /*01f0*/  F2F.F64.F32 R12, R4 ;  /* 0x00000004000c7310 */ /* 0x008e220000201800 */
[----:B--2---:R-:W-:-:S07]  /*0200*/  FMUL R0, R4, R15 ;  /* 0x0000000f04007220 */ /* 0x004fce0000400000 */
[----:B------:R1:W-:Y:S08]  /*0210*/  F2F.F64.F32 R8, R15 ;  /* 0x0000000f00087310 */ /* 0x0003f00000201800 */
[----:B------:R-:W2:Y:S01]  /*0220*/  F2F.F64.F32 R10, R0 ;  /* 0x00000000000a7310 */ /* 0x000ea20000201800 */
[----:B0-----:R4:W-:Y:S01]  /*0230*/  STL.64 [R1+0x8], R12 ;  /* 0x0000080c01007387 */ /* 0x0019e20000100a00 */
[----:B-1----:R4:W0:Y:S03]  /*0240*/  LDC.64 R14, c[0x4][R2] ;  /* 0x01000000020e7b82 */ /* 0x0028260000000a00 */
[----:B------:R4:W-:Y:S04]  /*0250*/  STS [R3], R0 ;  /* 0x0000000003007388 */ /* 0x0009e80000000800 */
[----:B--2---:R4:W-:Y:S01]  /*0260*/  STL.128 [R1+0x10], R8 ;  /* 0x0000100801007387 */ /* 0x0049e20000100c00 */
[----:B------:R-:W-:-:S07]  /*0270*/  IMAD.U32 R4, RZ, RZ, UR4 ;  /* 0x00000004ff047e24 */ /* 0x000fce000f8e00ff */
[----:B------:R-:W-:-:S07]  /*0280*/  LEPC R20, `(.L_x_0) ;  /* 0x000000001014794e */ /* 0x000fce0000000000 */
[----:B0---4-:R-:W-:Y:S05]  /*0290*/  CALL.ABS.NOINC R14 ;  /* 0x000000000e007343 */ /* 0x011fea0003c00000 */
.L_x_0:
[----:B------:R-:W-:Y:S05]  /*02a0*/  WARPSYNC.ALL ;  /* 0x0000000000007948 */ /* 0x000fea0003800000 */
[----:B------:R-:W0:Y:S02]  /*02b0*/  LDC.64 R2, c[0x0][0x3a0] ;  /* 0x0000e800ff027b82 */ /* 0x000e240000000a00 */
[----:B0-----:R-:W-:-:S06]  /*02c0*/  IMAD.WIDE.U32 R2, R16, 0x4, R2 ;  /* 0x0000000410027825 */ /* 0x001fcc00078e0002 */
[----:B------:R-:W-:Y:S06]  /*02d0*/  BAR.SYNC.DEFER_BLOCKING 0x0 ;  /* 0x0000000000007b1d */ /* 0x000fec0000010000 */
[----:B------:R-:W2:Y:S02]  /*02e0*/  LDG.E R5, desc[UR36][R2.64] ;  /* 0x0000002402057981 */ /* 0x000ea4000c1e1900 */
[----:B------:R-:W0:Y:S01]  /*02f0*/  S2UR UR5, SR_CgaCtaId ;  /* 0x00000000000579c3 */ /* 0x000e220000008800 */
[----:B------:R-:W-:Y:S01]  /*0300*/  UMOV UR4, 0x400 ;  /* 0x0000040000047882 */ /* 0x000fe20000000000 */
[----:B------:R-:W-:Y:S01]  /*0310*/  ISETP.NE.AND P0, PT, R17, 0x2, PT ;  /* 0x000000021100780c */ /* 0x000fe20003f05270 */
[----:B0-----:R-:W-:-:S09]  /*0320*/  ULEA UR4, UR5, UR4, 0x18 ;  /* 0x0000000405047291 */ /* 0x001fd2000f8ec0ff */
[----:B------:R-:W2:Y:S02]  /*0330*/  LDS.128 R8, [UR4] ;  /* 0x00000004ff087984 */ /* 0x000ea40008000c00 */
[----:B--2---:R-:W-:-:S04]  /*0340*/  FADD R8, R5, R8 ;  /* 0x0000000805087221 */ /* 0x004fc80000000000 */
[----:B------:R-:W-:-:S04]  /*0350*/  FADD R9, R8, R9 ;  /* 0x0000000908097221 */ /* 0x000fc80000000000 */
[----:B------:R-:W-:-:S05]  /*0360*/  FADD R9, R9, R10 ;  /* 0x0000000a09097221 */ /* 0x000fca0000000000 */
[----:B------:R0:W-:Y:S01]  /*0370*/  STG.E desc[UR36][R2.64], R9 ;  /* 0x0000000902007986 */ /* 0x0001e2000c101924 */
[----:B------:R-:W-:Y:S05]  /*0380*/  @P0 EXIT ;  /* 0x000000000000094d */ /* 0x000fea0003800000 */
[----:B------:R-:W1:Y:S02]  /*0390*/  LDC.64 R4, c[0x0][0x398] ;  /* 0x0000e600ff047b82 */ /* 0x000e640000000a00 */
[----:B-1----:R-:W0:Y:S01]  /*03a0*/  LDG.E R4, desc[UR36][R4.64] ;  /* 0x0000002404047981 */ /* 0x002e22000c1e1900 */
[----:B------:R-:W-:Y:S02]  /*03b0*/  HFMA2 R0, -RZ, RZ, 0.96630859375, -0.0022525787353515625 ;  /* 0x3bbb989dff007431 */ /* 0x000fe400000001ff */
[----:B------:R-:W-:Y:S02]  /*03c0*/  IMAD.MOV.U32 R7, RZ, RZ, 0x437c0000 ;  /* 0x437c0000ff077424 */ /* 0x000fe400078e00ff */
[----:B0-----:R-:W-:-:S04]  /*03d0*/  FADD R9, R9, R4 ;  /* 0x0000000409097221 */ /* 0x001fc80000000000 */
[----:B------:R-:W-:-:S04]  /*03e0*/  FFMA.SAT R0, R9, -R0, 0.5 ;  /* 0x3f00000009007423 */ /* 0x000fc80000002800 */
[----:B------:R-:W-:-:S04]  /*03f0*/  FFMA.RM R0, R0, R7, 12582913 ;  /* 0x4b40000100007423 */ /* 0x000fc80000004007 */
[C---:B------:R-:W-:Y:S01]  /*0400*/  FADD R6, R0.reuse, -12583039 ;  /* 0xcb40007f00067421 */ /* 0x040fe20000000000 */
[----:B------:R-:W-:-:S03]  /*0410*/  IMAD.SHL.U32 R0, R0, 0x800000, RZ ;  /* 0x0080000000007824 */ /* 0x000fc600078e00ff */
[----:B------:R-:W-:-:S04]  /*0420*/  FFMA R6, R9, -1.4426950216293334961, -R6 ;  /* 0xbfb8aa3b09067823 */ /* 0x000fc80000000806 */
[----:B------:R-:W-:-:S04]  /*0430*/  FFMA R6, R9, -1.925963033500011079e-08, R6 ;  /* 0xb2a5706009067823 */ /* 0x000fc80000000006 */
[----:B------:R-:W0:Y:S02]  /*0440*/  MUFU.EX2 R7, R6 ;  /* 0x0000000600077308 */ /* 0x000e240000000800 */
[----:B0-----:R-:W-:-:S05]  /*0450*/  FFMA R0, R0, R7, 1 ;  /* 0x3f80000000007423 */ /* 0x001fca0000000007 */
[----:B------:R-:W-:-:S04]  /*0460*/  IADD3 R4, PT, PT, R0, 0x1800000, RZ ;  /* 0x0180000000047810 */ /* 0x000fc80007ffe0ff */
[----:B------:R-:W-:-:S04]  /*0470*/  LOP3.LUT R4, R4, 0x7f800000, RZ, 0xc0, !PT ;  /* 0x7f80000004047812 */ /* 0x000fc800078ec0ff */
[----:B------:R-:W-:-:S13]  /*0480*/  ISETP.GT.U32.AND P0, PT, R4, 0x1ffffff, PT ;  /* 0x01ffffff0400780c */ /* 0x000fda0003f04070 */
[----:B------:R-:W-:Y:S05]  /*0490*/  @P0 BRA `(.L_x_1) ;  /* 0x0000000000100947 */ /* 0x000fea0003800000 */
[----:B------:R-:W-:-:S07]  /*04a0*/  MOV R4, 0x4c0 ;  /* 0x000004c000047802 */ /* 0x000fce0000000f00 */
[----:B------:R-:W-:Y:S05]  /*04b0*/  CALL.REL.NOINC `($__internal_0_$__cuda_sm20_rcp_rn_f32_slowpath) ;  /* 0x0000000000207944 */ /* 0x000fea0003c00000 */
[----:B------:R-:W-:Y:S01]  /*04c0*/  IMAD.MOV.U32 R5, RZ, RZ, R0 ;  /* 0x000000ffff057224 */ /* 0x000fe200078e0000 */
[----:B------:R-:W-:Y:S06]  /*04d0*/  BRA `(.L_x_2) ;  /* 0x0000000000107947 */ /* 0x000fec0003800000 */
.L_x_1:
[----:B------:R-:W0:Y:S02]  /*04e0*/  MUFU.RCP R5, R0 ;  /* 0x0000000000057308 */ /* 0x000e240000001000 */
[----:B0-----:R-:W-:-:S04]  /*04f0*/  FFMA R4, R0, R5, -1 ;  /* 0xbf80000000047423 */ /* 0x001fc80000000005 */
[----:B------:R-:W-:-:S04]  /*0500*/  FADD.FTZ R4, -R4, -RZ ;  /* 0x800000ff04047221 */ /* 0x000fc80000010100 */
[----:B------:R-:W-:-:S07]  /*0510*/  FFMA R5, R5, R4, R5 ;  /* 0x0000000405057223 */ /* 0x000fce0000000005 */
.L_x_2:
[----:B------:R-:W-:Y:S01]  /*0520*/  STG.E desc[UR36][R2.64], R5 ;  /* 0x0000000502007986 */ /* 0x000fe2000c101924 */
[----:B------:R-:W-:Y:S05]  /*0530*/  EXIT ;  /* 0x000000000000794d */ /* 0x000fea0003800000 */
        .weak           $__internal_0_$__cuda_sm20_rcp_rn_f32_slowpath
        .type           $__internal_0_$__cuda_sm20_rcp_rn_f32_slowpath,@function
        .size           $__internal_0_$__cuda_sm20_rcp_rn_f32_slowpath,(.L_x_7 - $__internal_0_$__cuda_sm20_rcp_rn_f32_slowpath)
$__internal_0_$__cuda_sm20_rcp_rn_f32_slowpath:
[----:B------:R-:W-:-:S04]  /*0540*/  SHF.L.U32 R5, R0, 0x1, RZ ;  /* 0x0000000100057819 */ /* 0x000fc800000006ff */
[----:B------:R-:W-:-:S04]  /*0550*/  SHF.R.U32.HI R5, RZ, 0x18, R5 ;  /* 0x00000018ff057819 */ /* 0x000fc80000011605 */
[----:B------:R-:W-:-:S13]  /*0560*/  ISETP.NE.U32.AND P0, PT, R5, RZ, PT ;  /* 0x000000ff0500720c */ /* 0x000fda0003f05070 */
[----:B------:R-:W-:Y:S05]  /*0570*/  @P0 BRA `(.L_x_3) ;  /* 0x00000000002c0947 */ /* 0x000fea0003800000 */
[----:B------:R-:W-:-:S05]  /*0580*/  IMAD.SHL.U32 R5, R0, 0x2, RZ ;  /* 0x0000000200057824 */ /* 0x000fca00078e00ff */
[----:B------:R-:W-:-:S13]  /*0590*/  ISETP.NE.AND P0, PT, R5, RZ, PT ;  /* 0x000000ff0500720c */ /* 0x000fda0003f05270 */
[----:B------:R2:W3:Y:S01]  /*05a0*/  @!P0 MUFU.RCP R5, R0 ;  /* 0x0000000000058308 */ /* 0x0004e20000001000 */
[----:B------:R-:W-:Y:S05]  /*05b0*/  @!P0 BRA `(.L_x_4) ;  /* 0x0000000000a48947 */ /* 0x000fea0003800000 */
[----:B------:R-:W-:-:S04]  /*05c0*/  FFMA R6, R0, 1.84467440737095516160e+19, RZ ;  /* 0x5f80000000067823 */ /* 0x000fc800000000ff */
[----:B---3--:R-:W2:Y:S02]  /*05d0*/  MUFU.RCP R5, R6 ;  /* 0x0000000600057308 */ /* 0x008ea40000001000 */
[----:B--2---:R-:W-:-:S04]  /*05e0*/  FFMA R0, R6, R5, -1 ;  /* 0xbf80000006007423 */ /* 0x004fc80000000005 */
[----:B------:R-:W-:-:S04]  /*05f0*/  FADD.FTZ R0, -R0, -RZ ;  /* 0x800000ff00007221 */ /* 0x000fc80000010100 */
[----:B------:R-:W-:-:S04]  /*0600*/  FFMA R0, R5, R0, R5 ;  /* 0x0000000005007223 */ /* 0x000fc80000000005 */
[----:B------:R-:W-:Y:S01]  /*0610*/  FFMA R5, R0, 1.84467440737095516160e+19, RZ ;  /* 0x5f80000000057823 */ /* 0x000fe200000000ff */
[----:B------:R-:W-:Y:S06]  /*0620*/  BRA `(.L_x_4) ;  /* 0x0000000000887947 */ /* 0x000fec0003800000 */
.L_x_3:
[----:B------:R-:W-:-:S04]  /*0630*/  IADD3 R6, PT, PT, R5, -0xfd, RZ ;  /* 0xffffff0305067810 */ /* 0x000fc80007ffe0ff */
[----:B------:R-:W-:-:S13]  /*0640*/  ISETP.GT.U32.AND P0, PT, R6, 0x1, PT ;  /* 0x000000010600780c */ /* 0x000fda0003f04070 */
[----:B------:R-:W-:Y:S05]  /*0650*/  @P0 BRA `(.L_x_5) ;  /* 0x0000000000780947 */ /* 0x000fea0003800000 */
[----:B------:R-:W-:Y:S01]  /*0660*/  LOP3.LUT R7, R0, 0x7fffff, RZ, 0xc0, !PT ;  /* 0x007fffff00077812 */ /* 0x000fe200078ec0ff */
[----:B------:R-:W-:-:S03]  /*0670*/  IMAD.MOV.U32 R11, RZ, RZ, 0x3 ;  /* 0x00000003ff0b7424 */ /* 0x000fc600078e00ff */
[----:B------:R-:W-:Y:S02]  /*0680*/  LOP3.LUT R7, R7, 0x3f800000, RZ, 0xfc, !PT ;  /* 0x3f80000007077812 */ /* 0x000fe400078efcff */
[----:B------:R-:W-:Y:S02]  /*0690*/  SHF.L.U32 R12, R11, R6, RZ ;  /* 0x000000060b0c7219 */ /* 0x000fe400000006ff */
[----:B------:R-:W0:Y:S02]  /*06a0*/  MUFU.RCP R8, R7 ;  /* 0x0000000700087308 */ /* 0x000e240000001000 */
[----:B0-----:R-:W-:-:S04]  /*06b0*/  FFMA R9, R7, R8, -1 ;  /* 0xbf80000007097423 */ /* 0x001fc80000000008 */
[----:B------:R-:W-:-:S04]  /*06c0*/  FADD.FTZ R9, -R9, -RZ ;  /* 0x800000ff09097221 */ /* 0x000fc80000010100 */
[CCC-:B------:R-:W-:Y:S01]  /*06d0*/  FFMA.RM R10, R8.reuse, R9.reuse, R8.reuse ;  /* 0x00000009080a7223 */ /* 0x1c0fe20000004008 */
[----:B------:R-:W-:-:S04]  /*06e0*/  FFMA.RP R9, R8, R9, R8 ;  /* 0x0000000908097223 */ /* 0x000fc80000008008 */
[C---:B------:R-:W-:Y:S02]  /*06f0*/  LOP3.LUT R8, R10.reuse, 0x7fffff, RZ, 0xc0, !PT ;  /* 0x007fffff0a087812 */ /* 0x040fe400078ec0ff */
[----:B------:R-:W-:Y:S02]  /*0700*/  FSETP.NEU.FTZ.AND P0, PT, R10, R9, PT ;  /* 0x000000090a00720b */ /* 0x000fe40003f1d000 */
[----:B------:R-:W-:Y:S02]  /*0710*/  LOP3.LUT R9, R8, 0x800000, RZ, 0xfc, !PT ;  /* 0x0080000008097812 */ /* 0x000fe400078efcff */
[----:B------:R-:W-:Y:S02]  /*0720*/  SEL R8, RZ, 0xffffffff, !P0 ;  /* 0xffffffffff087807 */ /* 0x000fe40004000000 */
[----:B------:R-:W-:Y:S02]  /*0730*/  LOP3.LUT R7, R12, R9, RZ, 0xc0, !PT ;  /* 0x000000090c077212 */ /* 0x000fe400078ec0ff */
[----:B------:R-:W-:-:S02]  /*0740*/  IADD3 R8, PT, PT, -R8, RZ, RZ ;  /* 0x000000ff08087210 */ /* 0x000fc40007ffe1ff */
[-C--:B------:R-:W-:Y:S02]  /*0750*/  SHF.R.U32.HI R7, RZ, R6.reuse, R7 ;  /* 0x00000006ff077219 */ /* 0x080fe40000011607 */
[----:B------:R-:W-:Y:S02]  /*0760*/  LOP3.LUT P1, RZ, R8, R6, R9, 0xf8, !PT ;  /* 0x0000000608ff7212 */ /* 0x000fe4000782f809 */
[C---:B------:R-:W-:Y:S02]  /*0770*/  LOP3.LUT P0, RZ, R7.reuse, 0x1, RZ, 0xc0, !PT ;  /* 0x0000000107ff7812 */ /* 0x040fe4000780c0ff */
[----:B------:R-:W-:-:S04]  /*0780*/  LOP3.LUT P2, RZ, R7, 0x2, RZ, 0xc0, !PT ;  /* 0x0000000207ff7812 */ /* 0x000fc8000784c0ff */
[----:B------:R-:W-:Y:S02]  /*0790*/  PLOP3.LUT P0, PT, P0, P1, P2, 0xe0, 0x0 ;  /* 0x000000000000781c */ /* 0x000fe40000703c20 */
[----:B------:R-:W-:Y:S02]  /*07a0*/  LOP3.LUT P1, RZ, R0, 0x7fffff, RZ, 0xc0, !PT ;  /* 0x007fffff00ff7812 */ /* 0x000fe4000782c0ff */
[----:B------:R-:W-:-:S05]  /*07b0*/  SEL R6, RZ, 0x1, !P0 ;  /* 0x00000001ff067807 */ /* 0x000fca0004000000 */
[----:B------:R-:W-:-:S05]  /*07c0*/  IMAD.MOV R6, RZ, RZ, -R6 ;  /* 0x000000ffff067224 */ /* 0x000fca00078e0a06 */
[----:B------:R-:W-:Y:S02]  /*07d0*/  ISETP.GE.AND P0, PT, R6, RZ, PT ;  /* 0x000000ff0600720c */ /* 0x000fe40003f06270 */
[----:B------:R-:W-:-:S04]  /*07e0*/  IADD3 R6, PT, PT, R5, -0xfc, RZ ;  /* 0xffffff0405067810 */ /* 0x000fc80007ffe0ff */
[----:B------:R-:W-:-:S07]  /*07f0*/  SHF.R.U32.HI R5, RZ, R6, R9 ;  /* 0x00000006ff057219 */ /* 0x000fce0000011609 */
[----:B------:R-:W-:-:S05]  /*0800*/  @!P0 VIADD R5, R5, 0x1 ;  /* 0x0000000105058836 */ /* 0x000fca0000000000 */
[----:B------:R-:W-:-:S04]  /*0810*/  @!P1 SHF.L.U32 R5, R5, 0x1, RZ ;  /* 0x0000000105059819 */ /* 0x000fc800000006ff */
[----:B------:R-:W-:Y:S01]  /*0820*/  LOP3.LUT R5, R5, 0x80000000, R0, 0xf8, !PT ;  /* 0x8000000005057812 */ /* 0x000fe200078ef800 */
[----:B------:R-:W-:Y:S06]  /*0830*/  BRA `(.L_x_4) ;  /* 0x0000000000047947 */ /* 0x000fec0003800000 */
.L_x_5:
[----:B------:R0:W1:Y:S02]  /*0840*/  MUFU.RCP R5, R0 ;  /* 0x0000000000057308 */ /* 0x0000640000001000 */
.L_x_4:
[----:B0123--:R-:W-:Y:S01]  /*0850*/  IMAD.MOV.U32 R0, RZ, RZ, R5 ;  /* 0x000000ffff007224 */ /* 0x00ffe200078e0005 */
[----:B------:R-:W-:-:S04]  /*0860*/  MOV R5, 0x0 ;  /* 0x0000000000057802 */ /* 0x000fc80000000f00 */
[----:B------:R-:W-:Y:S05]  /*0870*/  RET.REL.NODEC R4 `(_Z12single_layerPfiS_S_S_) ;  /* 0xfffffff404e07950 */ /* 0x000fea0003c3ffff */
.L_x_6:
[----:B------:R-:W-:-:S00]  /*0880*/  BRA `(.L_x_6) ;  /* 0xfffffffc00fc7947 */ /* 0x000fc0000383ffff */
[----:B------:R-:W-:-:S00]  /*0890*/  NOP ;  /* 0x0000000000007918 */ /* 0x000fc00000000000 */
        /* <DEDUP_REMOVED lines=14> */
.L_x_7:


//--------------------- .nv.global.init           --------------------------
	.section	.nv.global.init,"aw",@progbits
.nv.global.init:
	.type		$str,@object
	.size		$str,(.L_0 - $str)
$str:
        /*0000*/ 	.byte	0x74, 0x69, 0x64, 0x78, 0x20, 0x25, 0x64, 0x20, 0x25, 0x64, 0x20, 0x78, 0x3a, 0x25, 0x2e, 0x32
        /*0010*/ 	.byte	0x66, 0x20, 0x57, 0x3a, 0x25, 0x2e, 0x32, 0x66, 0x20, 0x79, 0x3a, 0x25, 0x2e, 0x32, 0x66, 0x20
        /*0020*/ 	.byte	0x09, 0x00
.L_0:


//--------------------- .nv.shared._Z12single_layerPfiS_S_S_ --------------------------
	.section	.nv.shared._Z12single_layerPfiS_S_S_,"aw",@nobits
	.sectionflags	@""
	.align	4
.nv.shared._Z12single_layerPfiS_S_S_:
	.zero		1036


//--------------------- .nv.shared.reserved.0     --------------------------
	.section	.nv.shared.reserved.0,"aw",@nobits
	.weak		__nv_reservedSMEM_offset_0_alias
	.size		__nv_reservedSMEM_offset_0_alias, 0, 64
	.other		__nv_reservedSMEM_offset_0_alias,@"STO_CUDA_RESERVED_SHARED STV_DEFAULT"
__nv_reservedSMEM_offset_0_alias:
	.zero		0
	.zero		64


//--------------------- .nv.constant0._Z12single_layerPfiS_S_S_ --------------------------
	.section	.nv.constant0._Z12single_layerPfiS_S_S_,"a",@progbits
	.sectionflags	@""
	.align	4
.nv.constant0._Z12single_layerPfiS_S_S_:
	.zero		936


//--------------------- SYMBOLS --------------------------

	.type		.nv.reservedSmem.offset0,@object
	.size		.nv.reservedSmem.offset0,0x4
	.type		.nv.reservedSmem.cap,@object
	.size		.nv.reservedSmem.cap,0x4
	.type		vprintf,@function
